//
// Generated by NVIDIA NVVM Compiler
//
// Compiler Build ID: CL-36424714
// Cuda compilation tools, release 13.0, V13.0.88
// Based on NVVM 20.0.0
//

.version 9.0
.target sm_100
.address_size 64

	// .globl	_Z6vecAddPfS_S_i

.visible .entry _Z6vecAddPfS_S_i(
	.param .u64 .ptr .align 1 _Z6vecAddPfS_S_i_param_0,
	.param .u64 .ptr .align 1 _Z6vecAddPfS_S_i_param_1,
	.param .u64 .ptr .align 1 _Z6vecAddPfS_S_i_param_2,
	.param .u32 _Z6vecAddPfS_S_i_param_3
)
{
	.reg .b32 	%r<2>;
	.reg .b32 	%f<4>;
	.reg .b64 	%rd<11>;

	ld.param.u64 	%rd1, [_Z6vecAddPfS_S_i_param_0];
	ld.param.u64 	%rd2, [_Z6vecAddPfS_S_i_param_1];
	ld.param.u64 	%rd3, [_Z6vecAddPfS_S_i_param_2];
	cvta.to.global.u64 	%rd4, %rd3;
	cvta.to.global.u64 	%rd5, %rd2;
	cvta.to.global.u64 	%rd6, %rd1;
	mov.u32 	%r1, %tid.x;
	mul.wide.u32 	%rd7, %r1, 4;
	add.s64 	%rd8, %rd6, %rd7;
	ld.global.f32 	%f1, [%rd8];
	add.s64 	%rd9, %rd5, %rd7;
	ld.global.f32 	%f2, [%rd9];
	add.f32 	%f3, %f1, %f2;
	add.s64 	%rd10, %rd4, %rd7;
	st.global.f32 	[%rd10], %f3;
	ret;

}


// ===== COMPILED SASS (sm_100) =====

	.target	sm_100

	.elftype	@"ET_EXEC"


//--------------------- .note.nv.tkinfo           --------------------------
	.section	.note.nv.tkinfo,"",@"SHT_NOTE"
	.sectionflags	@"SHF_NOTE_NV_TKINFO"
	.tkinfo
        /*0018*/ 	.word	0x00000002
        /*0030*/ 	.string	""
        /*0030*/ 	.string	"ptxas"
        /*0030*/ 	.string	"Cuda compilation tools, release 13.0, V13.0.88"
        /*0030*/ 	.string	"Build cuda_13.0.r13.0/compiler.36424714_0"
        /*0030*/ 	.string	"-arch sm_100 -m 64 "



//--------------------- .note.nv.cuinfo           --------------------------
	.section	.note.nv.cuinfo,"",@"SHT_NOTE"
	.sectionflags	@"SHF_NOTE_NV_CUINFO"
        /*0018*/ 	.short	0x0002
        /*001a*/ 	.short	0x0064
        /*001c*/ 	.short	0x0082
	.zero		2


//--------------------- .nv.info                  --------------------------
	.section	.nv.info,"",@"SHT_CUDA_INFO"
	.align	4


	//----- nvinfo : EIATTR_REGCOUNT
	.align		4
        /*0000*/ 	.byte	0x04, 0x2f
        /*0002*/ 	.short	(.L_1 - .L_0)
	.align		4
.L_0:
        /*0004*/ 	.word	index@(_Z6vecAddPfS_S_i)
        /*0008*/ 	.word	0x0000000c


	//----- nvinfo : EIATTR_FRAME_SIZE
	.align		4
.L_1:
        /*000c*/ 	.byte	0x04, 0x11
        /*000e*/ 	.short	(.L_3 - .L_2)
	.align		4
.L_2:
        /*0010*/ 	.word	index@(_Z6vecAddPfS_S_i)
        /*0014*/ 	.word	0x00000000


	//----- nvinfo : EIATTR_MIN_STACK_SIZE
	.align		4
.L_3:
        /*0018*/ 	.byte	0x04, 0x12
        /*001a*/ 	.short	(.L_5 - .L_4)
	.align		4
.L_4:
        /*001c*/ 	.word	index@(_Z6vecAddPfS_S_i)
        /*0020*/ 	.word	0x00000000
.L_5:


//--------------------- .nv.compat                --------------------------
	.section	.nv.compat,"",@"SHT_CUDA_COMPAT_INFO"
	.align	4
        /*0000*/ 	.byte	0x02, 0x09, 0x00, 0x00, 0x02, 0x02, 0x01, 0x00, 0x02, 0x05, 0x05, 0x00, 0x03, 0x07, 0x01, 0x01
        /*0010*/ 	.byte	0x02, 0x03, 0x00, 0x00, 0x02, 0x06, 0x01, 0x00, 0x04, 0x0b, 0x08, 0x00, 0x09, 0x00, 0x00, 0x00
        /*0020*/ 	.byte	0x00, 0x00, 0x00, 0x00


//--------------------- .nv.info._Z6vecAddPfS_S_i --------------------------
	.section	.nv.info._Z6vecAddPfS_S_i,"",@"SHT_CUDA_INFO"
	.sectionflags	@""
	.align	4


	//----- nvinfo : EIATTR_CUDA_API_VERSION
	.align		4
        /*0000*/ 	.byte	0x04, 0x37
        /*0002*/ 	.short	(.L_7 - .L_6)
.L_6:
        /*0004*/ 	.word	0x00000082


	//----- nvinfo : EIATTR_KPARAM_INFO
	.align		4
.L_7:
        /*0008*/ 	.byte	0x04, 0x17
        /*000a*/ 	.short	(.L_9 - .L_8)
.L_8:
        /*000c*/ 	.word	0x00000000
        /*0010*/ 	.short	0x0003
        /*0012*/ 	.short	0x0018
        /*0014*/ 	.byte	0x00, 0xf0, 0x11, 0x00


	//----- nvinfo : EIATTR_KPARAM_INFO
	.align		4
.L_9:
        /*0018*/ 	.byte	0x04, 0x17
        /*001a*/ 	.short	(.L_11 - .L_10)
.L_10:
        /*001c*/ 	.word	0x00000000
        /*0020*/ 	.short	0x0002
        /*0022*/ 	.short	0x0010
        /*0024*/ 	.byte	0x00, 0xf5, 0x21, 0x00


	//----- nvinfo : EIATTR_KPARAM_INFO
	.align		4
.L_11:
        /*0028*/ 	.byte	0x04, 0x17
        /*002a*/ 	.short	(.L_13 - .L_12)
.L_12:
        /*002c*/ 	.word	0x00000000
        /*0030*/ 	.short	0x0001
        /*0032*/ 	.short	0x0008
        /*0034*/ 	.byte	0x00, 0xf5, 0x21, 0x00


	//----- nvinfo : EIATTR_KPARAM_INFO
	.align		4
.L_13:
        /*0038*/ 	.byte	0x04, 0x17
        /*003a*/ 	.short	(.L_15 - .L_14)
.L_14:
        /*003c*/ 	.word	0x00000000
        /*0040*/ 	.short	0x0000
        /*0042*/ 	.short	0x0000
        /*0044*/ 	.byte	0x00, 0xf5, 0x21, 0x00


	//----- nvinfo : EIATTR_SPARSE_MMA_MASK
	.align		4
.L_15:
        /*0048*/ 	.byte	0x03, 0x50
        /*004a*/ 	.short	0x0000


	//----- nvinfo : EIATTR_MAXREG_COUNT
	.align		4
        /*004c*/ 	.byte	0x03, 0x1b
        /*004e*/ 	.short	0x00ff


	//----- nvinfo : EIATTR_MERCURY_ISA_VERSION
	.align		4
        /*0050*/ 	.byte	0x03, 0x5f
        /*0052*/ 	.short	0x0101


	//----- nvinfo : EIATTR_VRC_CTA_INIT_COUNT
	.align		4
        /*0054*/ 	.byte	0x02, 0x4a
	.zero		1
	.zero		1


	//----- nvinfo : EIATTR_EXIT_INSTR_OFFSETS
	.align		4
        /*0058*/ 	.byte	0x04, 0x1c
        /*005a*/ 	.short	(.L_17 - .L_16)


	//   ....[0]....
.L_16:
        /*005c*/ 	.word	0x000000d0


	//----- nvinfo : EIATTR_CBANK_PARAM_SIZE
	.align		4
.L_17:
        /*0060*/ 	.byte	0x03, 0x19
        /*0062*/ 	.short	0x001c


	//----- nvinfo : EIATTR_PARAM_CBANK
	.align		4
        /*0064*/ 	.byte	0x04, 0x0a
        /*0066*/ 	.short	(.L_19 - .L_18)
	.align		4
.L_18:
        /*0068*/ 	.word	index@(.nv.constant0._Z6vecAddPfS_S_i)
        /*006c*/ 	.short	0x0380
        /*006e*/ 	.short	0x001c


	//----- nvinfo : EIATTR_SW_WAR
	.align		4
.L_19:
        /*0070*/ 	.byte	0x04, 0x36
        /*0072*/ 	.short	(.L_21 - .L_20)
.L_20:
        /*0074*/ 	.word	0x00000008
.L_21:


//--------------------- .nv.callgraph             --------------------------
	.section	.nv.callgraph,"",@"SHT_CUDA_CALLGRAPH"
	.align	4
	.sectionentsize	8
	.align		4
        /*0000*/ 	.word	0x00000000
	.align		4
        /*0004*/ 	.word	0xffffffff
	.align		4
        /*0008*/ 	.word	0x00000000
	.align		4
        /*000c*/ 	.word	0xfffffffe
	.align		4
        /*0010*/ 	.word	0x00000000
	.align		4
        /*0014*/ 	.word	0xfffffffd
	.align		4
        /*0018*/ 	.word	0x00000000
	.align		4
        /*001c*/ 	.word	0xfffffffc


//--------------------- .text._Z6vecAddPfS_S_i    --------------------------
	.section	.text._Z6vecAddPfS_S_i,"ax",@progbits
	.align	128
        .global         _Z6vecAddPfS_S_i
        .type           _Z6vecAddPfS_S_i,@function
        .size           _Z6vecAddPfS_S_i,(.L_x_1 - _Z6vecAddPfS_S_i)
        .other          _Z6vecAddPfS_S_i,@"STO_CUDA_ENTRY STV_DEFAULT"
_Z6vecAddPfS_S_i:
.text._Z6vecAddPfS_S_i:
[----:B------:R-:W-:Y:S01]  /*0000*/  LDC R1, c[0x0][0x37c] ;  /* 0x0000df00ff017b82 */ /* 0x000fe20000000800 */
[----:B------:R-:W0:Y:S07]  /*0010*/  S2R R9, SR_TID.X ;  /* 0x0000000000097919 */ /* 0x000e2e0000002100 */
[----:B------:R-:W0:Y:S01]  /*0020*/  LDC.64 R2, c[0x0][0x380] ;  /* 0x0000e000ff027b82 */ /* 0x000e220000000a00 */
[----:B------:R-:W1:Y:S07]  /*0030*/  LDCU.64 UR4, c[0x0][0x358] ;  /* 0x00006b00ff0477ac */ /* 0x000e6e0008000a00 */
[----:B------:R-:W2:Y:S08]  /*0040*/  LDC.64 R4, c[0x0][0x388] ;  /* 0x0000e200ff047b82 */ /* 0x000eb00000000a00 */
[----:B------:R-:W3:Y:S01]  /*0050*/  LDC.64 R6, c[0x0][0x390] ;  /* 0x0000e400ff067b82 */ /* 0x000ee20000000a00 */
[----:B0-----:R-:W-:-:S04]  /*0060*/  IMAD.WIDE.U32 R2, R9, 0x4, R2 ;  /* 0x0000000409027825 */ /* 0x001fc800078e0002 */
[C---:B--2---:R-:W-:Y:S02]  /*0070*/  IMAD.WIDE.U32 R4, R9.reuse, 0x4, R4 ;  /* 0x0000000409047825 */ /* 0x044fe400078e0004 */
[----:B-1----:R-:W2:Y:S04]  /*0080*/  LDG.E R2, desc[UR4][R2.64] ;  /* 0x0000000402027981 */ /* 0x002ea8000c1e1900 */
[----:B------:R-:W2:Y:S01]  /*0090*/  LDG.E R5, desc[UR4][R4.64] ;  /* 0x0000000404057981 */ /* 0x000ea2000c1e1900 */
[----:B---3--:R-:W-:-:S04]  /*00a0*/  IMAD.WIDE.U32 R6, R9, 0x4, R6 ;  /* 0x0000000409067825 */ /* 0x008fc800078e0006 */
[----:B--2---:R-:W-:-:S05]  /*00b0*/  FADD R9, R2, R5 ;  /* 0x0000000502097221 */ /* 0x004fca0000000000 */
[----:B------:R-:W-:Y:S01]  /*00c0*/  STG.E desc[UR4][R6.64], R9 ;  /* 0x0000000906007986 */ /* 0x000fe2000c101904 */
[----:B------:R-:W-:Y:S05]  /*00d0*/  EXIT ;  /* 0x000000000000794d */ /* 0x000fea0003800000 */
.L_x_0:
[----:B------:R-:W-:-:S00]  /*00e0*/  BRA `(.L_x_0) ;  /* 0xfffffffc00fc7947 */ /* 0x000fc0000383ffff */
[----:B------:R-:W-:-:S00]  /*00f0*/  NOP ;  /* 0x0000000000007918 */ /* 0x000fc00000000000 */
        /* <DEDUP_REMOVED lines=8> */
.L_x_1:


//--------------------- .nv.shared.reserved.0     --------------------------
	.section	.nv.shared.reserved.0,"aw",@nobits
	.weak		__nv_reservedSMEM_offset_0_alias
	.size		__nv_reservedSMEM_offset_0_alias, 0, 64
	.other		__nv_reservedSMEM_offset_0_alias,@"STO_CUDA_RESERVED_SHARED STV_DEFAULT"
__nv_reservedSMEM_offset_0_alias:
	.zero		0
	.zero		64


//--------------------- .nv.constant0._Z6vecAddPfS_S_i --------------------------
	.section	.nv.constant0._Z6vecAddPfS_S_i,"a",@progbits
	.sectionflags	@""
	.align	4
.nv.constant0._Z6vecAddPfS_S_i:
	.zero		924


//--------------------- SYMBOLS --------------------------

	.type		.nv.reservedSmem.offset0,@object
	.size		.nv.reservedSmem.offset0,0x4
